//
// Generated by NVIDIA NVVM Compiler
//
// Compiler Build ID: CL-36424714
// Cuda compilation tools, release 13.0, V13.0.88
// Based on NVVM 20.0.0
//

.version 9.0
.target sm_100
.address_size 64

	// .globl	_Z14showDivergencev
.extern .func  (.param .b32 func_retval0) vprintf
(
	.param .b64 vprintf_param_0,
	.param .b64 vprintf_param_1
)
;
.global .align 1 .b8 $str[57] = {84, 104, 114, 101, 97, 100, 32, 37, 100, 32, 105, 110, 32, 119, 97, 114, 112, 32, 37, 100, 32, 102, 114, 111, 109, 32, 116, 104, 114, 101, 97, 100, 32, 98, 108, 111, 99, 107, 32, 37, 100, 32, 100, 111, 105, 110, 103, 32, 119, 111, 114, 107, 32, 49, 46, 10};
.global .align 1 .b8 $str$1[57] = {84, 104, 114, 101, 97, 100, 32, 37, 100, 32, 105, 110, 32, 119, 97, 114, 112, 32, 37, 100, 32, 102, 114, 111, 109, 32, 116, 104, 114, 101, 97, 100, 32, 98, 108, 111, 99, 107, 32, 37, 100, 32, 100, 111, 105, 110, 103, 32, 119, 111, 114, 107, 32, 50, 46, 10};

.visible .entry _Z14showDivergencev()
{
	.local .align 8 .b8 	__local_depot0[16];
	.reg .b64 	%SP;
	.reg .b64 	%SPL;
	.reg .pred 	%p<2>;
	.reg .b32 	%r<10>;
	.reg .b64 	%rd<9>;

	mov.u64 	%SPL, __local_depot0;
	cvta.local.u64 	%SP, %SPL;
	add.u64 	%rd2, %SP, 0;
	add.u64 	%rd1, %SPL, 0;
	mov.u32 	%r1, %tid.x;
	shr.u32 	%r2, %r1, 5;
	and.b32  	%r3, %r1, 32;
	setp.ne.s32 	%p1, %r3, 0;
	@%p1 bra 	$L__BB0_2;
	mov.u32 	%r7, %ctaid.x;
	st.local.v2.u32 	[%rd1], {%r1, %r2};
	st.local.u32 	[%rd1+8], %r7;
	mov.u64 	%rd6, $str;
	cvta.global.u64 	%rd7, %rd6;
	{ // callseq 1, 0
	.param .b64 param0;
	st.param.b64 	[param0], %rd7;
	.param .b64 param1;
	st.param.b64 	[param1], %rd2;
	.param .b32 retval0;
	call.uni (retval0), 
	vprintf, 
	(
	param0, 
	param1
	);
	ld.param.b32 	%r8, [retval0];
	} // callseq 1
	bra.uni 	$L__BB0_3;
$L__BB0_2:
	mov.u32 	%r4, %ctaid.x;
	st.local.v2.u32 	[%rd1], {%r1, %r2};
	st.local.u32 	[%rd1+8], %r4;
	mov.u64 	%rd3, $str$1;
	cvta.global.u64 	%rd4, %rd3;
	{ // callseq 0, 0
	.param .b64 param0;
	st.param.b64 	[param0], %rd4;
	.param .b64 param1;
	st.param.b64 	[param1], %rd2;
	.param .b32 retval0;
	call.uni (retval0), 
	vprintf, 
	(
	param0, 
	param1
	);
	ld.param.b32 	%r5, [retval0];
	} // callseq 0
$L__BB0_3:
	ret;

}


// ===== COMPILED SASS (sm_100) =====

	.target	sm_100

	.elftype	@"ET_EXEC"


//--------------------- .note.nv.tkinfo           --------------------------
	.section	.note.nv.tkinfo,"",@"SHT_NOTE"
	.sectionflags	@"SHF_NOTE_NV_TKINFO"
	.tkinfo
        /*0018*/ 	.word	0x00000002
        /*0030*/ 	.string	""
        /*0030*/ 	.string	"ptxas"
        /*0030*/ 	.string	"Cuda compilation tools, release 13.0, V13.0.88"
        /*0030*/ 	.string	"Build cuda_13.0.r13.0/compiler.36424714_0"
        /*0030*/ 	.string	"-arch sm_100 -m 64 "



//--------------------- .note.nv.cuinfo           --------------------------
	.section	.note.nv.cuinfo,"",@"SHT_NOTE"
	.sectionflags	@"SHF_NOTE_NV_CUINFO"
        /*0018*/ 	.short	0x0002
        /*001a*/ 	.short	0x0064
        /*001c*/ 	.short	0x0082
	.zero		2


//--------------------- .nv.info                  --------------------------
	.section	.nv.info,"",@"SHT_CUDA_INFO"
	.align	4


	//----- nvinfo : EIATTR_REGCOUNT
	.align		4
        /*0000*/ 	.byte	0x04, 0x2f
        /*0002*/ 	.short	(.L_3 - .L_2)
	.align		4
.L_2:
        /*0004*/ 	.word	index@(_Z14showDivergencev)
        /*0008*/ 	.word	0x00000018


	//----- nvinfo : EIATTR_FRAME_SIZE
	.align		4
.L_3:
        /*000c*/ 	.byte	0x04, 0x11
        /*000e*/ 	.short	(.L_5 - .L_4)
	.align		4
.L_4:
        /*0010*/ 	.word	index@(_Z14showDivergencev)
        /*0014*/ 	.word	0x00000010


	//----- nvinfo : EIATTR_MIN_STACK_SIZE
	.align		4
.L_5:
        /*0018*/ 	.byte	0x04, 0x12
        /*001a*/ 	.short	(.L_7 - .L_6)
	.align		4
.L_6:
        /*001c*/ 	.word	index@(_Z14showDivergencev)
        /*0020*/ 	.word	0x00000010
.L_7:


//--------------------- .nv.compat                --------------------------
	.section	.nv.compat,"",@"SHT_CUDA_COMPAT_INFO"
	.align	4
        /*0000*/ 	.byte	0x02, 0x09, 0x00, 0x00, 0x02, 0x02, 0x01, 0x00, 0x02, 0x05, 0x05, 0x00, 0x03, 0x07, 0x01, 0x01
        /*0010*/ 	.byte	0x02, 0x03, 0x00, 0x00, 0x02, 0x06, 0x01, 0x00, 0x04, 0x0b, 0x08, 0x00, 0x09, 0x00, 0x00, 0x00
        /*0020*/ 	.byte	0x00, 0x00, 0x00, 0x00


//--------------------- .nv.info._Z14showDivergencev --------------------------
	.section	.nv.info._Z14showDivergencev,"",@"SHT_CUDA_INFO"
	.sectionflags	@""
	.align	4


	//----- nvinfo : EIATTR_CUDA_API_VERSION
	.align		4
        /*0000*/ 	.byte	0x04, 0x37
        /*0002*/ 	.short	(.L_9 - .L_8)
.L_8:
        /*0004*/ 	.word	0x00000082


	//----- nvinfo : EIATTR_SPARSE_MMA_MASK
	.align		4
.L_9:
        /*0008*/ 	.byte	0x03, 0x50
        /*000a*/ 	.short	0x0000


	//----- nvinfo : EIATTR_MAXREG_COUNT
	.align		4
        /*000c*/ 	.byte	0x03, 0x1b
        /*000e*/ 	.short	0x00ff


	//----- nvinfo : EIATTR_EXTERNS
	.align		4
        /*0010*/ 	.byte	0x04, 0x0f
        /*0012*/ 	.short	(.L_11 - .L_10)


	//   ....[0]....
	.align		4
.L_10:
        /*0014*/ 	.word	index@(vprintf)


	//----- nvinfo : EIATTR_MERCURY_ISA_VERSION
	.align		4
.L_11:
        /*0018*/ 	.byte	0x03, 0x5f
        /*001a*/ 	.short	0x0101


	//----- nvinfo : EIATTR_VRC_CTA_INIT_COUNT
	.align		4
        /*001c*/ 	.byte	0x02, 0x4a
	.zero		1
	.zero		1


	//----- nvinfo : EIATTR_SYSCALL_OFFSETS
	.align		4
        /*0020*/ 	.byte	0x04, 0x46
        /*0022*/ 	.short	(.L_13 - .L_12)


	//   ....[0]....
.L_12:
        /*0024*/ 	.word	0x00000130


	//   ....[1]....
        /*0028*/ 	.word	0x000001e0


	//----- nvinfo : EIATTR_EXIT_INSTR_OFFSETS
	.align		4
.L_13:
        /*002c*/ 	.byte	0x04, 0x1c
        /*002e*/ 	.short	(.L_15 - .L_14)


	//   ....[0]....
.L_14:
        /*0030*/ 	.word	0x00000140


	//   ....[1]....
        /*0034*/ 	.word	0x000001f0


	//----- nvinfo : EIATTR_CRS_STACK_SIZE
	.align		4
.L_15:
        /*0038*/ 	.byte	0x04, 0x1e
        /*003a*/ 	.short	(.L_17 - .L_16)
.L_16:
        /*003c*/ 	.word	0x00000000


	//----- nvinfo : EIATTR_SW_WAR
	.align		4
.L_17:
        /*0040*/ 	.byte	0x04, 0x36
        /*0042*/ 	.short	(.L_19 - .L_18)
.L_18:
        /*0044*/ 	.word	0x00000008
.L_19:


//--------------------- .nv.callgraph             --------------------------
	.section	.nv.callgraph,"",@"SHT_CUDA_CALLGRAPH"
	.align	4
	.sectionentsize	8
	.align		4
        /*0000*/ 	.word	0x00000000
	.align		4
        /*0004*/ 	.word	0xffffffff
	.align		4
        /*0008*/ 	.word	index@(_Z14showDivergencev)
	.align		4
        /*000c*/ 	.word	index@(vprintf)
	.align		4
        /*0010*/ 	.word	0x00000000
	.align		4
        /*0014*/ 	.word	0xfffffffe
	.align		4
        /*0018*/ 	.word	0x00000000
	.align		4
        /*001c*/ 	.word	0xfffffffd
	.align		4
        /*0020*/ 	.word	0x00000000
	.align		4
        /*0024*/ 	.word	0xfffffffc


//--------------------- .nv.constant4             --------------------------
	.section	.nv.constant4,"a",@progbits
	.align	8
	.align		8
.nv.constant4:
        /*0000*/ 	.dword	vprintf
	.align		8
        /*0008*/ 	.dword	$str
	.align		8
        /*0010*/ 	.dword	$str$1


//--------------------- .text._Z14showDivergencev --------------------------
	.section	.text._Z14showDivergencev,"ax",@progbits
	.align	128
        .global         _Z14showDivergencev
        .type           _Z14showDivergencev,@function
        .size           _Z14showDivergencev,(.L_x_4 - _Z14showDivergencev)
        .other          _Z14showDivergencev,@"STO_CUDA_ENTRY STV_DEFAULT"
_Z14showDivergencev:
.text._Z14showDivergencev:
[----:B------:R-:W0:Y:S01]  /*0000*/  LDC R1, c[0x0][0x37c] ;  /* 0x0000df00ff017b82 */ /* 0x000e220000000800 */
[----:B------:R-:W1:Y:S01]  /*0010*/  S2R R8, SR_TID.X ;  /* 0x0000000000087919 */ /* 0x000e620000002100 */
[----:B------:R-:W2:Y:S01]  /*0020*/  LDCU UR4, c[0x0][0x2f8] ;  /* 0x00005f00ff0477ac */ /* 0x000ea20008000800 */
[----:B0-----:R-:W-:Y:S01]  /*0030*/  VIADD R1, R1, 0xfffffff0 ;  /* 0xfffffff001017836 */ /* 0x001fe20000000000 */
[----:B------:R-:W0:Y:S04]  /*0040*/  LDCU UR5, c[0x0][0x2fc] ;  /* 0x00005f80ff0577ac */ /* 0x000e280008000800 */
[----:B--2---:R-:W-:-:S05]  /*0050*/  IADD3 R6, P1, PT, R1, UR4, RZ ;  /* 0x0000000401067c10 */ /* 0x004fca000ff3e0ff */
[----:B0-----:R-:W-:Y:S01]  /*0060*/  IMAD.X R7, RZ, RZ, UR5, P1 ;  /* 0x00000005ff077e24 */ /* 0x001fe200088e06ff */
[----:B-1----:R-:W-:Y:S02]  /*0070*/  LOP3.LUT P0, RZ, R8, 0x20, RZ, 0xc0, !PT ;  /* 0x0000002008ff7812 */ /* 0x002fe4000780c0ff */
[----:B------:R-:W-:-:S11]  /*0080*/  SHF.R.U32.HI R9, RZ, 0x5, R8 ;  /* 0x00000005ff097819 */ /* 0x000fd60000011608 */
[----:B------:R-:W-:Y:S05]  /*0090*/  @P0 BRA `(.L_x_0) ;  /* 0x00000000002c0947 */ /* 0x000fea0003800000 */
[----:B------:R-:W0:Y:S01]  /*00a0*/  S2R R10, SR_CTAID.X ;  /* 0x00000000000a7919 */ /* 0x000e220000002500 */
[----:B------:R-:W-:Y:S01]  /*00b0*/  MOV R0, 0x0 ;  /* 0x0000000000007802 */ /* 0x000fe20000000f00 */
[----:B------:R-:W1:Y:S01]  /*00c0*/  LDCU.64 UR4, c[0x4][0x8] ;  /* 0x01000100ff0477ac */ /* 0x000e620008000a00 */
[----:B------:R2:W-:Y:S02]  /*00d0*/  STL.64 [R1], R8 ;  /* 0x0000000801007387 */ /* 0x0005e40000100a00 */
[----:B------:R2:W3:Y:S01]  /*00e0*/  LDC.64 R2, c[0x4][R0] ;  /* 0x0100000000027b82 */ /* 0x0004e20000000a00 */
[----:B-1----:R-:W-:Y:S02]  /*00f0*/  IMAD.U32 R4, RZ, RZ, UR4 ;  /* 0x00000004ff047e24 */ /* 0x002fe4000f8e00ff */
[----:B------:R-:W-:Y:S01]  /*0100*/  IMAD.U32 R5, RZ, RZ, UR5 ;  /* 0x00000005ff057e24 */ /* 0x000fe2000f8e00ff */
[----:B0-----:R2:W-:Y:S06]  /*0110*/  STL [R1+0x8], R10 ;  /* 0x0000080a01007387 */ /* 0x0015ec0000100800 */
[----:B------:R-:W-:-:S07]  /*0120*/  LEPC R20, `(.L_x_1) ;  /* 0x000000001014794e */ /* 0x000fce0000000000 */
[----:B--23--:R-:W-:Y:S05]  /*0130*/  CALL.ABS.NOINC R2 ;  /* 0x0000000002007343 */ /* 0x00cfea0003c00000 */
.L_x_1:
[----:B------:R-:W-:Y:S05]  /*0140*/  EXIT ;  /* 0x000000000000794d */ /* 0x000fea0003800000 */
.L_x_0:
[----:B------:R-:W0:Y:S01]  /*0150*/  S2R R0, SR_CTAID.X ;  /* 0x0000000000007919 */ /* 0x000e220000002500 */
[----:B------:R-:W-:Y:S01]  /*0160*/  MOV R2, 0x0 ;  /* 0x0000000000027802 */ /* 0x000fe20000000f00 */
[----:B------:R-:W1:Y:S01]  /*0170*/  LDCU.64 UR4, c[0x4][0x10] ;  /* 0x01000200ff0477ac */ /* 0x000e620008000a00 */
[----:B------:R2:W-:Y:S04]  /*0180*/  STL.64 [R1], R8 ;  /* 0x0000000801007387 */ /* 0x0005e80000100a00 */
[----:B------:R-:W3:Y:S01]  /*0190*/  LDC.64 R2, c[0x4][R2] ;  /* 0x0100000002027b82 */ /* 0x000ee20000000a00 */
[----:B-1----:R-:W-:Y:S02]  /*01a0*/  IMAD.U32 R4, RZ, RZ, UR4 ;  /* 0x00000004ff047e24 */ /* 0x002fe4000f8e00ff */
[----:B------:R-:W-:Y:S01]  /*01b0*/  IMAD.U32 R5, RZ, RZ, UR5 ;  /* 0x00000005ff057e24 */ /* 0x000fe2000f8e00ff */
[----:B0-----:R2:W-:Y:S06]  /*01c0*/  STL [R1+0x8], R0 ;  /* 0x0000080001007387 */ /* 0x0015ec0000100800 */
[----:B------:R-:W-:-:S07]  /*01d0*/  LEPC R20, `(.L_x_2) ;  /* 0x000000001014794e */ /* 0x000fce0000000000 */
[----:B--23--:R-:W-:Y:S05]  /*01e0*/  CALL.ABS.NOINC R2 ;  /* 0x0000000002007343 */ /* 0x00cfea0003c00000 */
.L_x_2:
[----:B------:R-:W-:Y:S05]  /*01f0*/  EXIT ;  /* 0x000000000000794d */ /* 0x000fea0003800000 */
.L_x_3:
[----:B------:R-:W-:-:S00]  /*0200*/  BRA `(.L_x_3) ;  /* 0xfffffffc00fc7947 */ /* 0x000fc0000383ffff */
[----:B------:R-:W-:-:S00]  /*0210*/  NOP ;  /* 0x0000000000007918 */ /* 0x000fc00000000000 */
        /* <DEDUP_REMOVED lines=14> */
.L_x_4:


//--------------------- .nv.global.init           --------------------------
	.section	.nv.global.init,"aw",@progbits
.nv.global.init:
	.type		$str,@object
	.size		$str,($str$1 - $str)
$str:
        /*0000*/ 	.byte	0x54, 0x68, 0x72, 0x65, 0x61, 0x64, 0x20, 0x25, 0x64, 0x20, 0x69, 0x6e, 0x20, 0x77, 0x61, 0x72
        /*0010*/ 	.byte	0x70, 0x20, 0x25, 0x64, 0x20, 0x66, 0x72, 0x6f, 0x6d, 0x20, 0x74, 0x68, 0x72, 0x65, 0x61, 0x64
        /*0020*/ 	.byte	0x20, 0x62, 0x6c, 0x6f, 0x63, 0x6b, 0x20, 0x25, 0x64, 0x20, 0x64, 0x6f, 0x69, 0x6e, 0x67, 0x20
        /*0030*/ 	.byte	0x77, 0x6f, 0x72, 0x6b, 0x20, 0x31, 0x2e, 0x0a, 0x00
	.type		$str$1,@object
	.size		$str$1,(.L_1 - $str$1)
$str$1:
        /*0039*/ 	.byte	0x54, 0x68, 0x72, 0x65, 0x61, 0x64, 0x20, 0x25, 0x64, 0x20, 0x69, 0x6e, 0x20, 0x77, 0x61, 0x72
        /*0049*/ 	.byte	0x70, 0x20, 0x25, 0x64, 0x20, 0x66, 0x72, 0x6f, 0x6d, 0x20, 0x74, 0x68, 0x72, 0x65, 0x61, 0x64
        /*0059*/ 	.byte	0x20, 0x62, 0x6c, 0x6f, 0x63, 0x6b, 0x20, 0x25, 0x64, 0x20, 0x64, 0x6f, 0x69, 0x6e, 0x67, 0x20
        /*0069*/ 	.byte	0x77, 0x6f, 0x72, 0x6b, 0x20, 0x32, 0x2e, 0x0a, 0x00
.L_1:


//--------------------- .nv.shared.reserved.0     --------------------------
	.section	.nv.shared.reserved.0,"aw",@nobits
	.weak		__nv_reservedSMEM_offset_0_alias
	.size		__nv_reservedSMEM_offset_0_alias, 0, 64
	.other		__nv_reservedSMEM_offset_0_alias,@"STO_CUDA_RESERVED_SHARED STV_DEFAULT"
__nv_reservedSMEM_offset_0_alias:
	.zero		0
	.zero		64


//--------------------- .nv.constant0._Z14showDivergencev --------------------------
	.section	.nv.constant0._Z14showDivergencev,"a",@progbits
	.sectionflags	@""
	.align	4
.nv.constant0._Z14showDivergencev:
	.zero		896


//--------------------- SYMBOLS --------------------------

	.type		.nv.reservedSmem.offset0,@object
	.size		.nv.reservedSmem.offset0,0x4
	.type		vprintf,@function
